//
// Generated by NVIDIA NVVM Compiler
//
// Compiler Build ID: CL-36424714
// Cuda compilation tools, release 13.0, V13.0.88
// Based on NVVM 20.0.0
//

.version 9.0
.target sm_100
.address_size 64

	// .globl	testExternalKernel

.visible .entry testExternalKernel(
	.param .u64 .ptr .align 1 testExternalKernel_param_0,
	.param .u32 testExternalKernel_param_1
)
{
	.reg .pred 	%p<2>;
	.reg .b32 	%r<7>;
	.reg .b64 	%rd<5>;

	ld.param.u64 	%rd1, [testExternalKernel_param_0];
	ld.param.u32 	%r2, [testExternalKernel_param_1];
	mov.u32 	%r3, %ctaid.x;
	mov.u32 	%r4, %ntid.x;
	mov.u32 	%r5, %tid.x;
	mad.lo.s32 	%r1, %r3, %r4, %r5;
	setp.ge.s32 	%p1, %r1, %r2;
	@%p1 bra 	$L__BB0_2;
	cvta.to.global.u64 	%rd2, %rd1;
	mul.lo.s32 	%r6, %r1, 3;
	mul.wide.s32 	%rd3, %r1, 4;
	add.s64 	%rd4, %rd2, %rd3;
	st.global.u32 	[%rd4], %r6;
$L__BB0_2:
	ret;

}


// ===== COMPILED SASS (sm_100) =====

	.target	sm_100

	.elftype	@"ET_EXEC"


//--------------------- .note.nv.tkinfo           --------------------------
	.section	.note.nv.tkinfo,"",@"SHT_NOTE"
	.sectionflags	@"SHF_NOTE_NV_TKINFO"
	.tkinfo
        /*0018*/ 	.word	0x00000002
        /*0030*/ 	.string	""
        /*0030*/ 	.string	"ptxas"
        /*0030*/ 	.string	"Cuda compilation tools, release 13.0, V13.0.88"
        /*0030*/ 	.string	"Build cuda_13.0.r13.0/compiler.36424714_0"
        /*0030*/ 	.string	"-arch sm_100 -m 64 "



//--------------------- .note.nv.cuinfo           --------------------------
	.section	.note.nv.cuinfo,"",@"SHT_NOTE"
	.sectionflags	@"SHF_NOTE_NV_CUINFO"
        /*0018*/ 	.short	0x0002
        /*001a*/ 	.short	0x0064
        /*001c*/ 	.short	0x0082
	.zero		2


//--------------------- .nv.info                  --------------------------
	.section	.nv.info,"",@"SHT_CUDA_INFO"
	.align	4


	//----- nvinfo : EIATTR_REGCOUNT
	.align		4
        /*0000*/ 	.byte	0x04, 0x2f
        /*0002*/ 	.short	(.L_1 - .L_0)
	.align		4
.L_0:
        /*0004*/ 	.word	index@(testExternalKernel)
        /*0008*/ 	.word	0x0000000a


	//----- nvinfo : EIATTR_FRAME_SIZE
	.align		4
.L_1:
        /*000c*/ 	.byte	0x04, 0x11
        /*000e*/ 	.short	(.L_3 - .L_2)
	.align		4
.L_2:
        /*0010*/ 	.word	index@(testExternalKernel)
        /*0014*/ 	.word	0x00000000


	//----- nvinfo : EIATTR_MIN_STACK_SIZE
	.align		4
.L_3:
        /*0018*/ 	.byte	0x04, 0x12
        /*001a*/ 	.short	(.L_5 - .L_4)
	.align		4
.L_4:
        /*001c*/ 	.word	index@(testExternalKernel)
        /*0020*/ 	.word	0x00000000
.L_5:


//--------------------- .nv.compat                --------------------------
	.section	.nv.compat,"",@"SHT_CUDA_COMPAT_INFO"
	.align	4
        /*0000*/ 	.byte	0x02, 0x09, 0x00, 0x00, 0x02, 0x02, 0x01, 0x00, 0x02, 0x05, 0x05, 0x00, 0x03, 0x07, 0x01, 0x01
        /*0010*/ 	.byte	0x02, 0x03, 0x00, 0x00, 0x02, 0x06, 0x01, 0x00, 0x04, 0x0b, 0x08, 0x00, 0x09, 0x00, 0x00, 0x00
        /*0020*/ 	.byte	0x00, 0x00, 0x00, 0x00


//--------------------- .nv.info.testExternalKernel --------------------------
	.section	.nv.info.testExternalKernel,"",@"SHT_CUDA_INFO"
	.sectionflags	@""
	.align	4


	//----- nvinfo : EIATTR_CUDA_API_VERSION
	.align		4
        /*0000*/ 	.byte	0x04, 0x37
        /*0002*/ 	.short	(.L_7 - .L_6)
.L_6:
        /*0004*/ 	.word	0x00000082


	//----- nvinfo : EIATTR_KPARAM_INFO
	.align		4
.L_7:
        /*0008*/ 	.byte	0x04, 0x17
        /*000a*/ 	.short	(.L_9 - .L_8)
.L_8:
        /*000c*/ 	.word	0x00000000
        /*0010*/ 	.short	0x0001
        /*0012*/ 	.short	0x0008
        /*0014*/ 	.byte	0x00, 0xf0, 0x11, 0x00


	//----- nvinfo : EIATTR_KPARAM_INFO
	.align		4
.L_9:
        /*0018*/ 	.byte	0x04, 0x17
        /*001a*/ 	.short	(.L_11 - .L_10)
.L_10:
        /*001c*/ 	.word	0x00000000
        /*0020*/ 	.short	0x0000
        /*0022*/ 	.short	0x0000
        /*0024*/ 	.byte	0x00, 0xf5, 0x21, 0x00


	//----- nvinfo : EIATTR_SPARSE_MMA_MASK
	.align		4
.L_11:
        /*0028*/ 	.byte	0x03, 0x50
        /*002a*/ 	.short	0x0000


	//----- nvinfo : EIATTR_MAXREG_COUNT
	.align		4
        /*002c*/ 	.byte	0x03, 0x1b
        /*002e*/ 	.short	0x00ff


	//----- nvinfo : EIATTR_MERCURY_ISA_VERSION
	.align		4
        /*0030*/ 	.byte	0x03, 0x5f
        /*0032*/ 	.short	0x0101


	//----- nvinfo : EIATTR_VRC_CTA_INIT_COUNT
	.align		4
        /*0034*/ 	.byte	0x02, 0x4a
	.zero		1
	.zero		1


	//----- nvinfo : EIATTR_EXIT_INSTR_OFFSETS
	.align		4
        /*0038*/ 	.byte	0x04, 0x1c
        /*003a*/ 	.short	(.L_13 - .L_12)


	//   ....[0]....
.L_12:
        /*003c*/ 	.word	0x00000070


	//   ....[1]....
        /*0040*/ 	.word	0x000000d0


	//----- nvinfo : EIATTR_CBANK_PARAM_SIZE
	.align		4
.L_13:
        /*0044*/ 	.byte	0x03, 0x19
        /*0046*/ 	.short	0x000c


	//----- nvinfo : EIATTR_PARAM_CBANK
	.align		4
        /*0048*/ 	.byte	0x04, 0x0a
        /*004a*/ 	.short	(.L_15 - .L_14)
	.align		4
.L_14:
        /*004c*/ 	.word	index@(.nv.constant0.testExternalKernel)
        /*0050*/ 	.short	0x0380
        /*0052*/ 	.short	0x000c


	//----- nvinfo : EIATTR_SW_WAR
	.align		4
.L_15:
        /*0054*/ 	.byte	0x04, 0x36
        /*0056*/ 	.short	(.L_17 - .L_16)
.L_16:
        /*0058*/ 	.word	0x00000008
.L_17:


//--------------------- .nv.callgraph             --------------------------
	.section	.nv.callgraph,"",@"SHT_CUDA_CALLGRAPH"
	.align	4
	.sectionentsize	8
	.align		4
        /*0000*/ 	.word	0x00000000
	.align		4
        /*0004*/ 	.word	0xffffffff
	.align		4
        /*0008*/ 	.word	0x00000000
	.align		4
        /*000c*/ 	.word	0xfffffffe
	.align		4
        /*0010*/ 	.word	0x00000000
	.align		4
        /*0014*/ 	.word	0xfffffffd
	.align		4
        /*0018*/ 	.word	0x00000000
	.align		4
        /*001c*/ 	.word	0xfffffffc


//--------------------- .text.testExternalKernel  --------------------------
	.section	.text.testExternalKernel,"ax",@progbits
	.align	128
        .global         testExternalKernel
        .type           testExternalKernel,@function
        .size           testExternalKernel,(.L_x_1 - testExternalKernel)
        .other          testExternalKernel,@"STO_CUDA_ENTRY STV_DEFAULT"
testExternalKernel:
.text.testExternalKernel:
[----:B------:R-:W-:Y:S01]  /*0000*/  LDC R1, c[0x0][0x37c] ;  /* 0x0000df00ff017b82 */ /* 0x000fe20000000800 */
[----:B------:R-:W0:Y:S07]  /*0010*/  S2R R0, SR_TID.X ;  /* 0x0000000000007919 */ /* 0x000e2e0000002100 */
[----:B------:R-:W0:Y:S01]  /*0020*/  S2UR UR4, SR_CTAID.X ;  /* 0x00000000000479c3 */ /* 0x000e220000002500 */
[----:B------:R-:W1:Y:S07]  /*0030*/  LDCU UR5, c[0x0][0x388] ;  /* 0x00007100ff0577ac */ /* 0x000e6e0008000800 */
[----:B------:R-:W0:Y:S02]  /*0040*/  LDC R5, c[0x0][0x360] ;  /* 0x0000d800ff057b82 */ /* 0x000e240000000800 */
[----:B0-----:R-:W-:-:S05]  /*0050*/  IMAD R5, R5, UR4, R0 ;  /* 0x0000000405057c24 */ /* 0x001fca000f8e0200 */
[----:B-1----:R-:W-:-:S13]  /*0060*/  ISETP.GE.AND P0, PT, R5, UR5, PT ;  /* 0x0000000505007c0c */ /* 0x002fda000bf06270 */
[----:B------:R-:W-:Y:S05]  /*0070*/  @P0 EXIT ;  /* 0x000000000000094d */ /* 0x000fea0003800000 */
[----:B------:R-:W0:Y:S01]  /*0080*/  LDC.64 R2, c[0x0][0x380] ;  /* 0x0000e000ff027b82 */ /* 0x000e220000000a00 */
[----:B------:R-:W1:Y:S01]  /*0090*/  LDCU.64 UR4, c[0x0][0x358] ;  /* 0x00006b00ff0477ac */ /* 0x000e620008000a00 */
[C---:B------:R-:W-:Y:S02]  /*00a0*/  IMAD R7, R5.reuse, 0x3, RZ ;  /* 0x0000000305077824 */ /* 0x040fe400078e02ff */
[----:B0-----:R-:W-:-:S05]  /*00b0*/  IMAD.WIDE R2, R5, 0x4, R2 ;  /* 0x0000000405027825 */ /* 0x001fca00078e0202 */
[----:B-1----:R-:W-:Y:S01]  /*00c0*/  STG.E desc[UR4][R2.64], R7 ;  /* 0x0000000702007986 */ /* 0x002fe2000c101904 */
[----:B------:R-:W-:Y:S05]  /*00d0*/  EXIT ;  /* 0x000000000000794d */ /* 0x000fea0003800000 */
.L_x_0:
[----:B------:R-:W-:-:S00]  /*00e0*/  BRA `(.L_x_0) ;  /* 0xfffffffc00fc7947 */ /* 0x000fc0000383ffff */
[----:B------:R-:W-:-:S00]  /*00f0*/  NOP ;  /* 0x0000000000007918 */ /* 0x000fc00000000000 */
        /* <DEDUP_REMOVED lines=8> */
.L_x_1:


//--------------------- .nv.shared.reserved.0     --------------------------
	.section	.nv.shared.reserved.0,"aw",@nobits
	.weak		__nv_reservedSMEM_offset_0_alias
	.size		__nv_reservedSMEM_offset_0_alias, 0, 64
	.other		__nv_reservedSMEM_offset_0_alias,@"STO_CUDA_RESERVED_SHARED STV_DEFAULT"
__nv_reservedSMEM_offset_0_alias:
	.zero		0
	.zero		64


//--------------------- .nv.constant0.testExternalKernel --------------------------
	.section	.nv.constant0.testExternalKernel,"a",@progbits
	.sectionflags	@""
	.align	4
.nv.constant0.testExternalKernel:
	.zero		908


//--------------------- SYMBOLS --------------------------

	.type		.nv.reservedSmem.offset0,@object
	.size		.nv.reservedSmem.offset0,0x4
